//
// Generated by NVIDIA NVVM Compiler
//
// Compiler Build ID: CL-36424714
// Cuda compilation tools, release 13.0, V13.0.88
// Based on NVVM 20.0.0
//

.version 9.0
.target sm_100
.address_size 64

	// .globl	_Z7inversePfS_i

.visible .entry _Z7inversePfS_i(
	.param .u64 .ptr .align 1 _Z7inversePfS_i_param_0,
	.param .u64 .ptr .align 1 _Z7inversePfS_i_param_1,
	.param .u32 _Z7inversePfS_i_param_2
)
{
	.reg .pred 	%p<7>;
	.reg .b32 	%r<46>;
	.reg .b32 	%f<6>;
	.reg .b64 	%rd<23>;

	ld.param.u64 	%rd3, [_Z7inversePfS_i_param_0];
	ld.param.u64 	%rd4, [_Z7inversePfS_i_param_1];
	ld.param.u32 	%r15, [_Z7inversePfS_i_param_2];
	cvta.to.global.u64 	%rd1, %rd3;
	cvta.to.global.u64 	%rd2, %rd4;
	mov.u32 	%r16, %ntid.x;
	mov.u32 	%r17, %ctaid.x;
	mov.u32 	%r18, %tid.x;
	mad.lo.s32 	%r44, %r16, %r17, %r18;
	mov.u32 	%r19, %nctaid.x;
	mul.lo.s32 	%r2, %r16, %r19;
	setp.ge.s32 	%p1, %r44, %r15;
	@%p1 bra 	$L__BB0_7;
	add.s32 	%r20, %r44, %r2;
	max.s32 	%r21, %r15, %r20;
	setp.lt.s32 	%p2, %r20, %r15;
	selp.u32 	%r22, 1, 0, %p2;
	add.s32 	%r23, %r20, %r22;
	sub.s32 	%r24, %r21, %r23;
	div.u32 	%r25, %r24, %r2;
	add.s32 	%r3, %r25, %r22;
	and.b32  	%r26, %r3, 3;
	setp.eq.s32 	%p3, %r26, 3;
	@%p3 bra 	$L__BB0_4;
	not.b32 	%r27, %r44;
	add.s32 	%r42, %r27, %r15;
	add.s32 	%r28, %r3, 1;
	and.b32  	%r29, %r28, 3;
	neg.s32 	%r41, %r29;
$L__BB0_3:
	.pragma "nounroll";
	mul.wide.s32 	%rd5, %r42, 4;
	add.s64 	%rd6, %rd1, %rd5;
	mul.wide.s32 	%rd7, %r44, 4;
	add.s64 	%rd8, %rd2, %rd7;
	ld.global.f32 	%f1, [%rd8];
	st.global.f32 	[%rd6], %f1;
	add.s32 	%r44, %r44, %r2;
	sub.s32 	%r42, %r42, %r2;
	add.s32 	%r41, %r41, 1;
	setp.ne.s32 	%p4, %r41, 0;
	@%p4 bra 	$L__BB0_3;
$L__BB0_4:
	setp.lt.u32 	%p5, %r3, 3;
	@%p5 bra 	$L__BB0_7;
	mul.wide.s32 	%rd13, %r2, 4;
$L__BB0_6:
	mul.wide.s32 	%rd9, %r44, 4;
	add.s64 	%rd10, %rd2, %rd9;
	ld.global.f32 	%f2, [%rd10];
	not.b32 	%r30, %r44;
	add.s32 	%r31, %r15, %r30;
	mul.wide.s32 	%rd11, %r31, 4;
	add.s64 	%rd12, %rd1, %rd11;
	st.global.f32 	[%rd12], %f2;
	add.s32 	%r32, %r44, %r2;
	add.s64 	%rd14, %rd10, %rd13;
	ld.global.f32 	%f3, [%rd14];
	not.b32 	%r33, %r32;
	add.s32 	%r34, %r15, %r33;
	mul.wide.s32 	%rd15, %r34, 4;
	add.s64 	%rd16, %rd1, %rd15;
	st.global.f32 	[%rd16], %f3;
	add.s32 	%r35, %r32, %r2;
	add.s64 	%rd17, %rd14, %rd13;
	ld.global.f32 	%f4, [%rd17];
	not.b32 	%r36, %r35;
	add.s32 	%r37, %r15, %r36;
	mul.wide.s32 	%rd18, %r37, 4;
	add.s64 	%rd19, %rd1, %rd18;
	st.global.f32 	[%rd19], %f4;
	add.s32 	%r38, %r35, %r2;
	add.s64 	%rd20, %rd17, %rd13;
	ld.global.f32 	%f5, [%rd20];
	not.b32 	%r39, %r38;
	add.s32 	%r40, %r15, %r39;
	mul.wide.s32 	%rd21, %r40, 4;
	add.s64 	%rd22, %rd1, %rd21;
	st.global.f32 	[%rd22], %f5;
	add.s32 	%r44, %r38, %r2;
	setp.lt.s32 	%p6, %r44, %r15;
	@%p6 bra 	$L__BB0_6;
$L__BB0_7:
	ret;

}


// ===== COMPILED SASS (sm_100) =====

	.target	sm_100

	.elftype	@"ET_EXEC"


//--------------------- .note.nv.tkinfo           --------------------------
	.section	.note.nv.tkinfo,"",@"SHT_NOTE"
	.sectionflags	@"SHF_NOTE_NV_TKINFO"
	.tkinfo
        /*0018*/ 	.word	0x00000002
        /*0030*/ 	.string	""
        /*0030*/ 	.string	"ptxas"
        /*0030*/ 	.string	"Cuda compilation tools, release 13.0, V13.0.88"
        /*0030*/ 	.string	"Build cuda_13.0.r13.0/compiler.36424714_0"
        /*0030*/ 	.string	"-arch sm_100 -m 64 "



//--------------------- .note.nv.cuinfo           --------------------------
	.section	.note.nv.cuinfo,"",@"SHT_NOTE"
	.sectionflags	@"SHF_NOTE_NV_CUINFO"
        /*0018*/ 	.short	0x0002
        /*001a*/ 	.short	0x0064
        /*001c*/ 	.short	0x0082
	.zero		2


//--------------------- .nv.info                  --------------------------
	.section	.nv.info,"",@"SHT_CUDA_INFO"
	.align	4


	//----- nvinfo : EIATTR_REGCOUNT
	.align		4
        /*0000*/ 	.byte	0x04, 0x2f
        /*0002*/ 	.short	(.L_1 - .L_0)
	.align		4
.L_0:
        /*0004*/ 	.word	index@(_Z7inversePfS_i)
        /*0008*/ 	.word	0x00000018


	//----- nvinfo : EIATTR_FRAME_SIZE
	.align		4
.L_1:
        /*000c*/ 	.byte	0x04, 0x11
        /*000e*/ 	.short	(.L_3 - .L_2)
	.align		4
.L_2:
        /*0010*/ 	.word	index@(_Z7inversePfS_i)
        /*0014*/ 	.word	0x00000000


	//----- nvinfo : EIATTR_MIN_STACK_SIZE
	.align		4
.L_3:
        /*0018*/ 	.byte	0x04, 0x12
        /*001a*/ 	.short	(.L_5 - .L_4)
	.align		4
.L_4:
        /*001c*/ 	.word	index@(_Z7inversePfS_i)
        /*0020*/ 	.word	0x00000000
.L_5:


//--------------------- .nv.compat                --------------------------
	.section	.nv.compat,"",@"SHT_CUDA_COMPAT_INFO"
	.align	4
        /*0000*/ 	.byte	0x02, 0x09, 0x00, 0x00, 0x02, 0x02, 0x01, 0x00, 0x02, 0x05, 0x05, 0x00, 0x03, 0x07, 0x01, 0x01
        /*0010*/ 	.byte	0x02, 0x03, 0x00, 0x00, 0x02, 0x06, 0x01, 0x00, 0x04, 0x0b, 0x08, 0x00, 0x09, 0x00, 0x00, 0x00
        /*0020*/ 	.byte	0x00, 0x00, 0x00, 0x00


//--------------------- .nv.info._Z7inversePfS_i  --------------------------
	.section	.nv.info._Z7inversePfS_i,"",@"SHT_CUDA_INFO"
	.sectionflags	@""
	.align	4


	//----- nvinfo : EIATTR_CUDA_API_VERSION
	.align		4
        /*0000*/ 	.byte	0x04, 0x37
        /*0002*/ 	.short	(.L_7 - .L_6)
.L_6:
        /*0004*/ 	.word	0x00000082


	//----- nvinfo : EIATTR_KPARAM_INFO
	.align		4
.L_7:
        /*0008*/ 	.byte	0x04, 0x17
        /*000a*/ 	.short	(.L_9 - .L_8)
.L_8:
        /*000c*/ 	.word	0x00000000
        /*0010*/ 	.short	0x0002
        /*0012*/ 	.short	0x0010
        /*0014*/ 	.byte	0x00, 0xf0, 0x11, 0x00


	//----- nvinfo : EIATTR_KPARAM_INFO
	.align		4
.L_9:
        /*0018*/ 	.byte	0x04, 0x17
        /*001a*/ 	.short	(.L_11 - .L_10)
.L_10:
        /*001c*/ 	.word	0x00000000
        /*0020*/ 	.short	0x0001
        /*0022*/ 	.short	0x0008
        /*0024*/ 	.byte	0x00, 0xf5, 0x21, 0x00


	//----- nvinfo : EIATTR_KPARAM_INFO
	.align		4
.L_11:
        /*0028*/ 	.byte	0x04, 0x17
        /*002a*/ 	.short	(.L_13 - .L_12)
.L_12:
        /*002c*/ 	.word	0x00000000
        /*0030*/ 	.short	0x0000
        /*0032*/ 	.short	0x0000
        /*0034*/ 	.byte	0x00, 0xf5, 0x21, 0x00


	//----- nvinfo : EIATTR_SPARSE_MMA_MASK
	.align		4
.L_13:
        /*0038*/ 	.byte	0x03, 0x50
        /*003a*/ 	.short	0x0000


	//----- nvinfo : EIATTR_MAXREG_COUNT
	.align		4
        /*003c*/ 	.byte	0x03, 0x1b
        /*003e*/ 	.short	0x00ff


	//----- nvinfo : EIATTR_MERCURY_ISA_VERSION
	.align		4
        /*0040*/ 	.byte	0x03, 0x5f
        /*0042*/ 	.short	0x0101


	//----- nvinfo : EIATTR_VRC_CTA_INIT_COUNT
	.align		4
        /*0044*/ 	.byte	0x02, 0x4a
	.zero		1
	.zero		1


	//----- nvinfo : EIATTR_EXIT_INSTR_OFFSETS
	.align		4
        /*0048*/ 	.byte	0x04, 0x1c
        /*004a*/ 	.short	(.L_15 - .L_14)


	//   ....[0]....
.L_14:
        /*004c*/ 	.word	0x00000090


	//   ....[1]....
        /*0050*/ 	.word	0x000003b0


	//   ....[2]....
        /*0054*/ 	.word	0x000005a0


	//----- nvinfo : EIATTR_CRS_STACK_SIZE
	.align		4
.L_15:
        /*0058*/ 	.byte	0x04, 0x1e
        /*005a*/ 	.short	(.L_17 - .L_16)
.L_16:
        /*005c*/ 	.word	0x00000000


	//----- nvinfo : EIATTR_CBANK_PARAM_SIZE
	.align		4
.L_17:
        /*0060*/ 	.byte	0x03, 0x19
        /*0062*/ 	.short	0x0014


	//----- nvinfo : EIATTR_PARAM_CBANK
	.align		4
        /*0064*/ 	.byte	0x04, 0x0a
        /*0066*/ 	.short	(.L_19 - .L_18)
	.align		4
.L_18:
        /*0068*/ 	.word	index@(.nv.constant0._Z7inversePfS_i)
        /*006c*/ 	.short	0x0380
        /*006e*/ 	.short	0x0014


	//----- nvinfo : EIATTR_SW_WAR
	.align		4
.L_19:
        /*0070*/ 	.byte	0x04, 0x36
        /*0072*/ 	.short	(.L_21 - .L_20)
.L_20:
        /*0074*/ 	.word	0x00000008
.L_21:


//--------------------- .nv.callgraph             --------------------------
	.section	.nv.callgraph,"",@"SHT_CUDA_CALLGRAPH"
	.align	4
	.sectionentsize	8
	.align		4
        /*0000*/ 	.word	0x00000000
	.align		4
        /*0004*/ 	.word	0xffffffff
	.align		4
        /*0008*/ 	.word	0x00000000
	.align		4
        /*000c*/ 	.word	0xfffffffe
	.align		4
        /*0010*/ 	.word	0x00000000
	.align		4
        /*0014*/ 	.word	0xfffffffd
	.align		4
        /*0018*/ 	.word	0x00000000
	.align		4
        /*001c*/ 	.word	0xfffffffc


//--------------------- .text._Z7inversePfS_i     --------------------------
	.section	.text._Z7inversePfS_i,"ax",@progbits
	.align	128
        .global         _Z7inversePfS_i
        .type           _Z7inversePfS_i,@function
        .size           _Z7inversePfS_i,(.L_x_5 - _Z7inversePfS_i)
        .other          _Z7inversePfS_i,@"STO_CUDA_ENTRY STV_DEFAULT"
_Z7inversePfS_i:
.text._Z7inversePfS_i:
[----:B------:R-:W-:Y:S01]  /*0000*/  LDC R1, c[0x0][0x37c] ;  /* 0x0000df00ff017b82 */ /* 0x000fe20000000800 */
[----:B------:R-:W0:Y:S01]  /*0010*/  S2R R7, SR_CTAID.X ;  /* 0x0000000000077919 */ /* 0x000e220000002500 */
[----:B------:R-:W0:Y:S06]  /*0020*/  LDCU UR4, c[0x0][0x360] ;  /* 0x00006c00ff0477ac */ /* 0x000e2c0008000800 */
[----:B------:R-:W1:Y:S01]  /*0030*/  LDC R2, c[0x0][0x370] ;  /* 0x0000dc00ff027b82 */ /* 0x000e620000000800 */
[----:B------:R-:W0:Y:S01]  /*0040*/  S2R R0, SR_TID.X ;  /* 0x0000000000007919 */ /* 0x000e220000002100 */
[----:B------:R-:W2:Y:S01]  /*0050*/  LDCU UR6, c[0x0][0x390] ;  /* 0x00007200ff0677ac */ /* 0x000ea20008000800 */
[----:B0-----:R-:W-:-:S02]  /*0060*/  IMAD R7, R7, UR4, R0 ;  /* 0x0000000407077c24 */ /* 0x001fc4000f8e0200 */
[----:B-1----:R-:W-:-:S03]  /*0070*/  IMAD R0, R2, UR4, RZ ;  /* 0x0000000402007c24 */ /* 0x002fc6000f8e02ff */
[----:B--2---:R-:W-:-:S13]  /*0080*/  ISETP.GE.AND P0, PT, R7, UR6, PT ;  /* 0x0000000607007c0c */ /* 0x004fda000bf06270 */
[----:B------:R-:W-:Y:S05]  /*0090*/  @P0 EXIT ;  /* 0x000000000000094d */ /* 0x000fea0003800000 */
[----:B------:R-:W0:Y:S01]  /*00a0*/  I2F.U32.RP R8, R0 ;  /* 0x0000000000087306 */ /* 0x000e220000209000 */
[C---:B------:R-:W-:Y:S01]  /*00b0*/  IADD3 R4, PT, PT, R0.reuse, R7, RZ ;  /* 0x0000000700047210 */ /* 0x040fe20007ffe0ff */
[----:B------:R-:W-:Y:S01]  /*00c0*/  IMAD.MOV R9, RZ, RZ, -R0 ;  /* 0x000000ffff097224 */ /* 0x000fe200078e0a00 */
[----:B------:R-:W-:Y:S01]  /*00d0*/  ISETP.NE.U32.AND P2, PT, R0, RZ, PT ;  /* 0x000000ff0000720c */ /* 0x000fe20003f45070 */
[----:B------:R-:W1:Y:S01]  /*00e0*/  LDCU.64 UR4, c[0x0][0x358] ;  /* 0x00006b00ff0477ac */ /* 0x000e620008000a00 */
[C---:B------:R-:W-:Y:S01]  /*00f0*/  ISETP.GE.AND P0, PT, R4.reuse, UR6, PT ;  /* 0x0000000604007c0c */ /* 0x040fe2000bf06270 */
[----:B------:R-:W-:Y:S01]  /*0100*/  BSSY.RECONVERGENT B0, `(.L_x_0) ;  /* 0x000002a000007945 */ /* 0x000fe20003800200 */
[----:B------:R-:W-:Y:S02]  /*0110*/  VIMNMX R5, PT, PT, R4, UR6, !PT ;  /* 0x0000000604057c48 */ /* 0x000fe4000ffe0100 */
[----:B------:R-:W-:-:S04]  /*0120*/  SEL R6, RZ, 0x1, P0 ;  /* 0x00000001ff067807 */ /* 0x000fc80000000000 */
[----:B------:R-:W-:Y:S01]  /*0130*/  IADD3 R5, PT, PT, R5, -R4, -R6 ;  /* 0x8000000405057210 */ /* 0x000fe20007ffe806 */
[----:B0-----:R-:W0:Y:S02]  /*0140*/  MUFU.RCP R8, R8 ;  /* 0x0000000800087308 */ /* 0x001e240000001000 */
[----:B0-----:R-:W-:-:S06]  /*0150*/  VIADD R2, R8, 0xffffffe ;  /* 0x0ffffffe08027836 */ /* 0x001fcc0000000000 */
[----:B------:R0:W2:Y:S02]  /*0160*/  F2I.FTZ.U32.TRUNC.NTZ R3, R2 ;  /* 0x0000000200037305 */ /* 0x0000a4000021f000 */
[----:B0-----:R-:W-:Y:S02]  /*0170*/  IMAD.MOV.U32 R2, RZ, RZ, RZ ;  /* 0x000000ffff027224 */ /* 0x001fe400078e00ff */
[----:B--2---:R-:W-:-:S04]  /*0180*/  IMAD R9, R9, R3, RZ ;  /* 0x0000000309097224 */ /* 0x004fc800078e02ff */
[----:B------:R-:W-:-:S06]  /*0190*/  IMAD.HI.U32 R8, R3, R9, R2 ;  /* 0x0000000903087227 */ /* 0x000fcc00078e0002 */
[----:B------:R-:W-:-:S05]  /*01a0*/  IMAD.HI.U32 R9, R8, R5, RZ ;  /* 0x0000000508097227 */ /* 0x000fca00078e00ff */
[----:B------:R-:W-:-:S05]  /*01b0*/  IADD3 R2, PT, PT, -R9, RZ, RZ ;  /* 0x000000ff09027210 */ /* 0x000fca0007ffe1ff */
[----:B------:R-:W-:Y:S02]  /*01c0*/  IMAD R5, R0, R2, R5 ;  /* 0x0000000200057224 */ /* 0x000fe400078e0205 */
[----:B------:R-:W0:Y:S03]  /*01d0*/  LDC.64 R2, c[0x0][0x388] ;  /* 0x0000e200ff027b82 */ /* 0x000e260000000a00 */
[----:B------:R-:W-:-:S13]  /*01e0*/  ISETP.GE.U32.AND P0, PT, R5, R0, PT ;  /* 0x000000000500720c */ /* 0x000fda0003f06070 */
[----:B------:R-:W-:Y:S01]  /*01f0*/  @P0 IMAD.IADD R5, R5, 0x1, -R0 ;  /* 0x0000000105050824 */ /* 0x000fe200078e0a00 */
[----:B------:R-:W-:-:S04]  /*0200*/  @P0 IADD3 R9, PT, PT, R9, 0x1, RZ ;  /* 0x0000000109090810 */ /* 0x000fc80007ffe0ff */
[-C--:B------:R-:W-:Y:S02]  /*0210*/  ISETP.GE.U32.AND P1, PT, R5, R0.reuse, PT ;  /* 0x000000000500720c */ /* 0x080fe40003f26070 */
[----:B------:R-:W2:Y:S11]  /*0220*/  LDC.64 R4, c[0x0][0x380] ;  /* 0x0000e000ff047b82 */ /* 0x000eb60000000a00 */
[----:B------:R-:W-:Y:S01]  /*0230*/  @P1 VIADD R9, R9, 0x1 ;  /* 0x0000000109091836 */ /* 0x000fe20000000000 */
[----:B------:R-:W-:-:S04]  /*0240*/  @!P2 LOP3.LUT R9, RZ, R0, RZ, 0x33, !PT ;  /* 0x00000000ff09a212 */ /* 0x000fc800078e33ff */
[----:B------:R-:W-:-:S04]  /*0250*/  IADD3 R6, PT, PT, R6, R9, RZ ;  /* 0x0000000906067210 */ /* 0x000fc80007ffe0ff */
[C---:B------:R-:W-:Y:S02]  /*0260*/  LOP3.LUT R8, R6.reuse, 0x3, RZ, 0xc0, !PT ;  /* 0x0000000306087812 */ /* 0x040fe400078ec0ff */
[----:B------:R-:W-:Y:S02]  /*0270*/  ISETP.GE.U32.AND P1, PT, R6, 0x3, PT ;  /* 0x000000030600780c */ /* 0x000fe40003f26070 */
[----:B------:R-:W-:-:S13]  /*0280*/  ISETP.NE.AND P0, PT, R8, 0x3, PT ;  /* 0x000000030800780c */ /* 0x000fda0003f05270 */
[----:B01----:R-:W-:Y:S05]  /*0290*/  @!P0 BRA `(.L_x_1) ;  /* 0x0000000000408947 */ /* 0x003fea0003800000 */
[----:B------:R-:W0:Y:S01]  /*02a0*/  LDC.64 R8, c[0x0][0x380] ;  /* 0x0000e000ff087b82 */ /* 0x000e220000000a00 */
[----:B------:R-:W-:Y:S01]  /*02b0*/  VIADD R12, R6, 0x1 ;  /* 0x00000001060c7836 */ /* 0x000fe20000000000 */
[----:B------:R-:W-:-:S04]  /*02c0*/  LOP3.LUT R6, RZ, R7, RZ, 0x33, !PT ;  /* 0x00000007ff067212 */ /* 0x000fc800078e33ff */
[----:B------:R-:W-:Y:S02]  /*02d0*/  LOP3.LUT R12, R12, 0x3, RZ, 0xc0, !PT ;  /* 0x000000030c0c7812 */ /* 0x000fe400078ec0ff */
[----:B------:R-:W1:Y:S01]  /*02e0*/  LDC.64 R10, c[0x0][0x388] ;  /* 0x0000e200ff0a7b82 */ /* 0x000e620000000a00 */
[----:B------:R-:W-:Y:S02]  /*02f0*/  IADD3 R17, PT, PT, R6, UR6, RZ ;  /* 0x0000000606117c10 */ /* 0x000fe4000fffe0ff */
[----:B------:R-:W-:-:S07]  /*0300*/  IMAD.MOV R6, RZ, RZ, -R12 ;  /* 0x000000ffff067224 */ /* 0x000fce00078e0a0c */
.L_x_2:
[----:B-1-3--:R-:W-:-:S06]  /*0310*/  IMAD.WIDE R14, R7, 0x4, R10 ;  /* 0x00000004070e7825 */ /* 0x00afcc00078e020a */
[----:B------:R-:W3:Y:S01]  /*0320*/  LDG.E R15, desc[UR4][R14.64] ;  /* 0x000000040e0f7981 */ /* 0x000ee2000c1e1900 */
[----:B0-----:R-:W-:Y:S01]  /*0330*/  IMAD.WIDE R12, R17, 0x4, R8 ;  /* 0x00000004110c7825 */ /* 0x001fe200078e0208 */
[----:B------:R-:W-:Y:S02]  /*0340*/  IADD3 R6, PT, PT, R6, 0x1, RZ ;  /* 0x0000000106067810 */ /* 0x000fe40007ffe0ff */
[C---:B------:R-:W-:Y:S01]  /*0350*/  IADD3 R17, PT, PT, -R0.reuse, R17, RZ ;  /* 0x0000001100117210 */ /* 0x040fe20007ffe1ff */
[----:B------:R-:W-:Y:S01]  /*0360*/  IMAD.IADD R7, R0, 0x1, R7 ;  /* 0x0000000100077824 */ /* 0x000fe200078e0207 */
[----:B------:R-:W-:Y:S01]  /*0370*/  ISETP.NE.AND P0, PT, R6, RZ, PT ;  /* 0x000000ff0600720c */ /* 0x000fe20003f05270 */
[----:B---3--:R3:W-:-:S12]  /*0380*/  STG.E desc[UR4][R12.64], R15 ;  /* 0x0000000f0c007986 */ /* 0x0087d8000c101904 */
[----:B------:R-:W-:Y:S05]  /*0390*/  @P0 BRA `(.L_x_2) ;  /* 0xfffffffc00dc0947 */ /* 0x000fea000383ffff */
.L_x_1:
[----:B------:R-:W-:Y:S05]  /*03a0*/  BSYNC.RECONVERGENT B0 ;  /* 0x0000000000007941 */ /* 0x000fea0003800200 */
.L_x_0:
[----:B------:R-:W-:Y:S05]  /*03b0*/  @!P1 EXIT ;  /* 0x000000000000994d */ /* 0x000fea0003800000 */
.L_x_3:
[----:B0--3--:R-:W-:-:S05]  /*03c0*/  IMAD.WIDE R12, R7, 0x4, R2 ;  /* 0x00000004070c7825 */ /* 0x009fca00078e0202 */
[----:B------:R-:W3:Y:S01]  /*03d0*/  LDG.E R15, desc[UR4][R12.64] ;  /* 0x000000040c0f7981 */ /* 0x000ee2000c1e1900 */
[----:B------:R-:W-:Y:S01]  /*03e0*/  LOP3.LUT R6, RZ, R7, RZ, 0x33, !PT ;  /* 0x00000007ff067212 */ /* 0x000fe200078e33ff */
[----:B------:R-:W-:-:S04]  /*03f0*/  IMAD.WIDE R10, R0, 0x4, R12 ;  /* 0x00000004000a7825 */ /* 0x000fc800078e020c */
[----:B------:R-:W-:-:S04]  /*0400*/  VIADD R9, R6, UR6 ;  /* 0x0000000606097c36 */ /* 0x000fc80008000000 */
[----:B--2---:R-:W-:Y:S01]  /*0410*/  IMAD.WIDE R8, R9, 0x4, R4 ;  /* 0x0000000409087825 */ /* 0x004fe200078e0204 */
[----:B------:R-:W-:-:S04]  /*0420*/  IADD3 R19, PT, PT, R0, R7, RZ ;  /* 0x0000000700137210 */ /* 0x000fc80007ffe0ff */
[----:B---3--:R0:W-:Y:S04]  /*0430*/  STG.E desc[UR4][R8.64], R15 ;  /* 0x0000000f08007986 */ /* 0x0081e8000c101904 */
[----:B------:R-:W2:Y:S01]  /*0440*/  LDG.E R17, desc[UR4][R10.64] ;  /* 0x000000040a117981 */ /* 0x000ea2000c1e1900 */
[----:B------:R-:W-:Y:S01]  /*0450*/  LOP3.LUT R6, RZ, R19, RZ, 0x33, !PT ;  /* 0x00000013ff067212 */ /* 0x000fe200078e33ff */
[----:B------:R-:W-:-:S04]  /*0460*/  IMAD.WIDE R12, R0, 0x4, R10 ;  /* 0x00000004000c7825 */ /* 0x000fc800078e020a */
[----:B------:R-:W-:-:S04]  /*0470*/  VIADD R7, R6, UR6 ;  /* 0x0000000606077c36 */ /* 0x000fc80008000000 */
[----:B------:R-:W-:Y:S01]  /*0480*/  IMAD.WIDE R6, R7, 0x4, R4 ;  /* 0x0000000407067825 */ /* 0x000fe200078e0204 */
[----:B------:R-:W-:-:S04]  /*0490*/  IADD3 R19, PT, PT, R0, R19, RZ ;  /* 0x0000001300137210 */ /* 0x000fc80007ffe0ff */
[----:B--2---:R1:W-:Y:S04]  /*04a0*/  STG.E desc[UR4][R6.64], R17 ;  /* 0x0000001106007986 */ /* 0x0043e8000c101904 */
[----:B------:R-:W2:Y:S01]  /*04b0*/  LDG.E R21, desc[UR4][R12.64] ;  /* 0x000000040c157981 */ /* 0x000ea2000c1e1900 */
[----:B------:R-:W-:Y:S01]  /*04c0*/  LOP3.LUT R14, RZ, R19, RZ, 0x33, !PT ;  /* 0x00000013ff0e7212 */ /* 0x000fe200078e33ff */
[----:B------:R-:W-:-:S04]  /*04d0*/  IMAD.WIDE R10, R0, 0x4, R12 ;  /* 0x00000004000a7825 */ /* 0x000fc800078e020c */
[----:B0-----:R-:W-:-:S04]  /*04e0*/  VIADD R9, R14, UR6 ;  /* 0x000000060e097c36 */ /* 0x001fc80008000000 */
[----:B------:R-:W-:Y:S01]  /*04f0*/  IMAD.WIDE R8, R9, 0x4, R4 ;  /* 0x0000000409087825 */ /* 0x000fe200078e0204 */
[----:B------:R-:W-:-:S04]  /*0500*/  IADD3 R19, PT, PT, R0, R19, RZ ;  /* 0x0000001300137210 */ /* 0x000fc80007ffe0ff */
[----:B--2---:R0:W-:Y:S04]  /*0510*/  STG.E desc[UR4][R8.64], R21 ;  /* 0x0000001508007986 */ /* 0x0041e8000c101904 */
[----:B------:R-:W2:Y:S01]  /*0520*/  LDG.E R11, desc[UR4][R10.64] ;  /* 0x000000040a0b7981 */ /* 0x000ea2000c1e1900 */
[----:B------:R-:W-:-:S05]  /*0530*/  LOP3.LUT R14, RZ, R19, RZ, 0x33, !PT ;  /* 0x00000013ff0e7212 */ /* 0x000fca00078e33ff */
[----:B-1----:R-:W-:-:S04]  /*0540*/  VIADD R7, R14, UR6 ;  /* 0x000000060e077c36 */ /* 0x002fc80008000000 */
[----:B------:R-:W-:Y:S01]  /*0550*/  IMAD.WIDE R12, R7, 0x4, R4 ;  /* 0x00000004070c7825 */ /* 0x000fe200078e0204 */
[----:B------:R-:W-:-:S04]  /*0560*/  IADD3 R7, PT, PT, R0, R19, RZ ;  /* 0x0000001300077210 */ /* 0x000fc80007ffe0ff */
[----:B------:R-:W-:Y:S01]  /*0570*/  ISETP.GE.AND P0, PT, R7, UR6, PT ;  /* 0x0000000607007c0c */ /* 0x000fe2000bf06270 */
[----:B--2---:R0:W-:-:S12]  /*0580*/  STG.E desc[UR4][R12.64], R11 ;  /* 0x0000000b0c007986 */ /* 0x0041d8000c101904 */
[----:B------:R-:W-:Y:S05]  /*0590*/  @!P0 BRA `(.L_x_3) ;  /* 0xfffffffc00888947 */ /* 0x000fea000383ffff */
[----:B------:R-:W-:Y:S05]  /*05a0*/  EXIT ;  /* 0x000000000000794d */ /* 0x000fea0003800000 */
.L_x_4:
[----:B------:R-:W-:-:S00]  /*05b0*/  BRA `(.L_x_4) ;  /* 0xfffffffc00fc7947 */ /* 0x000fc0000383ffff */
[----:B------:R-:W-:-:S00]  /*05c0*/  NOP ;  /* 0x0000000000007918 */ /* 0x000fc00000000000 */
        /* <DEDUP_REMOVED lines=11> */
.L_x_5:


//--------------------- .nv.shared.reserved.0     --------------------------
	.section	.nv.shared.reserved.0,"aw",@nobits
	.weak		__nv_reservedSMEM_offset_0_alias
	.size		__nv_reservedSMEM_offset_0_alias, 0, 64
	.other		__nv_reservedSMEM_offset_0_alias,@"STO_CUDA_RESERVED_SHARED STV_DEFAULT"
__nv_reservedSMEM_offset_0_alias:
	.zero		0
	.zero		64


//--------------------- .nv.constant0._Z7inversePfS_i --------------------------
	.section	.nv.constant0._Z7inversePfS_i,"a",@progbits
	.sectionflags	@""
	.align	4
.nv.constant0._Z7inversePfS_i:
	.zero		916


//--------------------- SYMBOLS --------------------------

	.type		.nv.reservedSmem.offset0,@object
	.size		.nv.reservedSmem.offset0,0x4
